//
// Generated by NVIDIA NVVM Compiler
//
// Compiler Build ID: CL-36424714
// Cuda compilation tools, release 13.0, V13.0.88
// Based on NVVM 20.0.0
//

.version 9.0
.target sm_100
.address_size 64

	// .globl	_Z27CoarsenedSumReductionKernelPiS_j
.extern .shared .align 16 .b8 shared_input[];

.visible .entry _Z27CoarsenedSumReductionKernelPiS_j(
	.param .u64 .ptr .align 1 _Z27CoarsenedSumReductionKernelPiS_j_param_0,
	.param .u64 .ptr .align 1 _Z27CoarsenedSumReductionKernelPiS_j_param_1,
	.param .u32 _Z27CoarsenedSumReductionKernelPiS_j_param_2
)
{
	.reg .pred 	%p<11>;
	.reg .b16 	%rs<4>;
	.reg .b32 	%r<225>;
	.reg .b64 	%rd<66>;

	ld.param.u64 	%rd3, [_Z27CoarsenedSumReductionKernelPiS_j_param_0];
	ld.param.u32 	%r85, [_Z27CoarsenedSumReductionKernelPiS_j_param_2];
	cvta.to.global.u64 	%rd1, %rd3;
	shl.b32 	%r1, %r85, 1;
	mov.u32 	%r224, %ntid.x;
	mov.u32 	%r3, %ctaid.x;
	mul.lo.s32 	%r86, %r3, %r224;
	mov.u32 	%r4, %tid.x;
	mad.lo.s32 	%r5, %r86, %r1, %r4;
	mul.wide.u32 	%rd4, %r5, 4;
	add.s64 	%rd5, %rd1, %rd4;
	ld.global.u32 	%r217, [%rd5];
	setp.eq.s32 	%p1, %r1, 0;
	@%p1 bra 	$L__BB0_11;
	add.s32 	%r88, %r1, -2;
	setp.lt.u32 	%p2, %r88, 15;
	mov.b32 	%r216, 1;
	@%p2 bra 	$L__BB0_5;
	add.s32 	%r90, %r1, -1;
	and.b32  	%r91, %r90, -16;
	neg.s32 	%r212, %r91;
	mul.lo.s32 	%r92, %r3, %r85;
	shl.b32 	%r93, %r92, 1;
	add.s32 	%r94, %r93, 2;
	mad.lo.s32 	%r210, %r224, %r94, %r4;
	add.s32 	%r95, %r93, 3;
	mad.lo.s32 	%r209, %r224, %r95, %r4;
	add.s32 	%r96, %r93, 4;
	mad.lo.s32 	%r208, %r224, %r96, %r4;
	add.s32 	%r97, %r93, 5;
	mad.lo.s32 	%r207, %r224, %r97, %r4;
	add.s32 	%r98, %r93, 6;
	mad.lo.s32 	%r206, %r224, %r98, %r4;
	add.s32 	%r99, %r93, 7;
	mad.lo.s32 	%r205, %r224, %r99, %r4;
	add.s32 	%r100, %r93, 8;
	mad.lo.s32 	%r204, %r224, %r100, %r4;
	add.s32 	%r101, %r93, 9;
	mad.lo.s32 	%r203, %r224, %r101, %r4;
	add.s32 	%r102, %r93, 10;
	mad.lo.s32 	%r202, %r224, %r102, %r4;
	add.s32 	%r103, %r93, 11;
	mad.lo.s32 	%r201, %r224, %r103, %r4;
	add.s32 	%r104, %r93, 12;
	mad.lo.s32 	%r200, %r224, %r104, %r4;
	add.s32 	%r105, %r93, 13;
	mad.lo.s32 	%r199, %r224, %r105, %r4;
	add.s32 	%r106, %r93, 14;
	mad.lo.s32 	%r198, %r224, %r106, %r4;
	add.s32 	%r107, %r93, 15;
	mad.lo.s32 	%r197, %r224, %r107, %r4;
	add.s32 	%r108, %r93, 16;
	mad.lo.s32 	%r196, %r224, %r108, %r4;
	mad.lo.s32 	%r109, %r224, %r93, %r224;
	add.s32 	%r195, %r4, %r109;
	mov.b32 	%r211, 0;
$L__BB0_3:
	.pragma "nounroll";
	mul.wide.u32 	%rd6, %r195, 4;
	add.s64 	%rd7, %rd1, %rd6;
	ld.global.u32 	%r110, [%rd7];
	max.s32 	%r111, %r217, %r110;
	mul.wide.u32 	%rd8, %r210, 4;
	add.s64 	%rd9, %rd1, %rd8;
	ld.global.u32 	%r112, [%rd9];
	max.s32 	%r113, %r111, %r112;
	mul.wide.u32 	%rd10, %r209, 4;
	add.s64 	%rd11, %rd1, %rd10;
	ld.global.u32 	%r114, [%rd11];
	max.s32 	%r115, %r113, %r114;
	mul.wide.u32 	%rd12, %r208, 4;
	add.s64 	%rd13, %rd1, %rd12;
	ld.global.u32 	%r116, [%rd13];
	max.s32 	%r117, %r115, %r116;
	mul.wide.u32 	%rd14, %r207, 4;
	add.s64 	%rd15, %rd1, %rd14;
	ld.global.u32 	%r118, [%rd15];
	max.s32 	%r119, %r117, %r118;
	mul.wide.u32 	%rd16, %r206, 4;
	add.s64 	%rd17, %rd1, %rd16;
	ld.global.u32 	%r120, [%rd17];
	max.s32 	%r121, %r119, %r120;
	mul.wide.u32 	%rd18, %r205, 4;
	add.s64 	%rd19, %rd1, %rd18;
	ld.global.u32 	%r122, [%rd19];
	max.s32 	%r123, %r121, %r122;
	mul.wide.u32 	%rd20, %r204, 4;
	add.s64 	%rd21, %rd1, %rd20;
	ld.global.u32 	%r124, [%rd21];
	max.s32 	%r125, %r123, %r124;
	mul.wide.u32 	%rd22, %r203, 4;
	add.s64 	%rd23, %rd1, %rd22;
	ld.global.u32 	%r126, [%rd23];
	max.s32 	%r127, %r125, %r126;
	mul.wide.u32 	%rd24, %r202, 4;
	add.s64 	%rd25, %rd1, %rd24;
	ld.global.u32 	%r128, [%rd25];
	max.s32 	%r129, %r127, %r128;
	mul.wide.u32 	%rd26, %r201, 4;
	add.s64 	%rd27, %rd1, %rd26;
	ld.global.u32 	%r130, [%rd27];
	max.s32 	%r131, %r129, %r130;
	mul.wide.u32 	%rd28, %r200, 4;
	add.s64 	%rd29, %rd1, %rd28;
	ld.global.u32 	%r132, [%rd29];
	max.s32 	%r133, %r131, %r132;
	mul.wide.u32 	%rd30, %r199, 4;
	add.s64 	%rd31, %rd1, %rd30;
	ld.global.u32 	%r134, [%rd31];
	max.s32 	%r135, %r133, %r134;
	mul.wide.u32 	%rd32, %r198, 4;
	add.s64 	%rd33, %rd1, %rd32;
	ld.global.u32 	%r136, [%rd33];
	max.s32 	%r137, %r135, %r136;
	mul.wide.u32 	%rd34, %r197, 4;
	add.s64 	%rd35, %rd1, %rd34;
	ld.global.u32 	%r138, [%rd35];
	max.s32 	%r139, %r137, %r138;
	mul.wide.u32 	%rd36, %r196, 4;
	add.s64 	%rd37, %rd1, %rd36;
	ld.global.u32 	%r140, [%rd37];
	max.s32 	%r217, %r139, %r140;
	add.s32 	%r212, %r212, 16;
	add.s32 	%r211, %r211, 16;
	shl.b32 	%r141, %r224, 4;
	add.s32 	%r210, %r210, %r141;
	add.s32 	%r209, %r209, %r141;
	add.s32 	%r208, %r208, %r141;
	add.s32 	%r207, %r207, %r141;
	add.s32 	%r206, %r206, %r141;
	add.s32 	%r205, %r205, %r141;
	add.s32 	%r204, %r204, %r141;
	add.s32 	%r203, %r203, %r141;
	add.s32 	%r202, %r202, %r141;
	add.s32 	%r201, %r201, %r141;
	add.s32 	%r200, %r200, %r141;
	add.s32 	%r199, %r199, %r141;
	add.s32 	%r198, %r198, %r141;
	add.s32 	%r197, %r197, %r141;
	add.s32 	%r196, %r196, %r141;
	add.s32 	%r195, %r195, %r141;
	setp.ne.s32 	%p3, %r212, 0;
	@%p3 bra 	$L__BB0_3;
	add.s32 	%r216, %r211, 1;
$L__BB0_5:
	add.s32 	%r142, %r1, 14;
	and.b32  	%r143, %r142, 14;
	setp.lt.u32 	%p4, %r143, 7;
	@%p4 bra 	$L__BB0_7;
	mad.lo.s32 	%r144, %r216, %r224, %r5;
	mul.wide.u32 	%rd38, %r144, 4;
	add.s64 	%rd39, %rd1, %rd38;
	ld.global.u32 	%r145, [%rd39];
	max.s32 	%r146, %r217, %r145;
	add.s32 	%r147, %r144, %r224;
	mul.wide.u32 	%rd40, %r147, 4;
	add.s64 	%rd41, %rd1, %rd40;
	ld.global.u32 	%r148, [%rd41];
	max.s32 	%r149, %r146, %r148;
	add.s32 	%r150, %r147, %r224;
	mul.wide.u32 	%rd42, %r150, 4;
	add.s64 	%rd43, %rd1, %rd42;
	ld.global.u32 	%r151, [%rd43];
	max.s32 	%r152, %r149, %r151;
	add.s32 	%r153, %r150, %r224;
	mul.wide.u32 	%rd44, %r153, 4;
	add.s64 	%rd45, %rd1, %rd44;
	ld.global.u32 	%r154, [%rd45];
	max.s32 	%r155, %r152, %r154;
	add.s32 	%r156, %r153, %r224;
	mul.wide.u32 	%rd46, %r156, 4;
	add.s64 	%rd47, %rd1, %rd46;
	ld.global.u32 	%r157, [%rd47];
	max.s32 	%r158, %r155, %r157;
	add.s32 	%r159, %r156, %r224;
	mul.wide.u32 	%rd48, %r159, 4;
	add.s64 	%rd49, %rd1, %rd48;
	ld.global.u32 	%r160, [%rd49];
	max.s32 	%r161, %r158, %r160;
	add.s32 	%r162, %r159, %r224;
	mul.wide.u32 	%rd50, %r162, 4;
	add.s64 	%rd51, %rd1, %rd50;
	ld.global.u32 	%r163, [%rd51];
	max.s32 	%r164, %r161, %r163;
	add.s32 	%r165, %r162, %r224;
	mul.wide.u32 	%rd52, %r165, 4;
	add.s64 	%rd53, %rd1, %rd52;
	ld.global.u32 	%r166, [%rd53];
	max.s32 	%r217, %r164, %r166;
	add.s32 	%r216, %r216, 8;
$L__BB0_7:
	add.s32 	%r167, %r1, 6;
	and.b32  	%r168, %r167, 6;
	setp.lt.u32 	%p5, %r168, 3;
	@%p5 bra 	$L__BB0_9;
	mad.lo.s32 	%r169, %r216, %r224, %r5;
	mul.wide.u32 	%rd54, %r169, 4;
	add.s64 	%rd55, %rd1, %rd54;
	ld.global.u32 	%r170, [%rd55];
	max.s32 	%r171, %r217, %r170;
	add.s32 	%r172, %r169, %r224;
	mul.wide.u32 	%rd56, %r172, 4;
	add.s64 	%rd57, %rd1, %rd56;
	ld.global.u32 	%r173, [%rd57];
	max.s32 	%r174, %r171, %r173;
	add.s32 	%r175, %r172, %r224;
	mul.wide.u32 	%rd58, %r175, 4;
	add.s64 	%rd59, %rd1, %rd58;
	ld.global.u32 	%r176, [%rd59];
	max.s32 	%r177, %r174, %r176;
	add.s32 	%r178, %r175, %r224;
	mul.wide.u32 	%rd60, %r178, 4;
	add.s64 	%rd61, %rd1, %rd60;
	ld.global.u32 	%r179, [%rd61];
	max.s32 	%r217, %r177, %r179;
	add.s32 	%r216, %r216, 4;
$L__BB0_9:
	mul.lo.s32 	%r180, %r3, %r85;
	shl.b32 	%r181, %r180, 1;
	add.s32 	%r182, %r216, %r181;
	mad.lo.s32 	%r221, %r224, %r182, %r4;
	cvt.u16.u32 	%rs1, %r85;
	shl.b16 	%rs2, %rs1, 1;
	add.s16 	%rs3, %rs2, 2;
	cvt.u32.u16 	%r183, %rs3;
	and.b32  	%r184, %r183, 2;
	neg.s32 	%r220, %r184;
$L__BB0_10:
	.pragma "nounroll";
	mul.wide.u32 	%rd62, %r221, 4;
	add.s64 	%rd63, %rd1, %rd62;
	ld.global.u32 	%r185, [%rd63];
	max.s32 	%r217, %r217, %r185;
	add.s32 	%r221, %r221, %r224;
	add.s32 	%r220, %r220, 1;
	setp.ne.s32 	%p6, %r220, 1;
	@%p6 bra 	$L__BB0_10;
$L__BB0_11:
	shl.b32 	%r186, %r4, 2;
	mov.u32 	%r187, shared_input;
	add.s32 	%r82, %r187, %r186;
	st.shared.u32 	[%r82], %r217;
	setp.lt.u32 	%p7, %r224, 2;
	@%p7 bra 	$L__BB0_15;
$L__BB0_12:
	shr.u32 	%r84, %r224, 1;
	bar.sync 	0;
	setp.ge.u32 	%p8, %r4, %r84;
	@%p8 bra 	$L__BB0_14;
	ld.shared.u32 	%r188, [%r82];
	shl.b32 	%r189, %r84, 2;
	add.s32 	%r190, %r82, %r189;
	ld.shared.u32 	%r191, [%r190];
	max.s32 	%r192, %r188, %r191;
	st.shared.u32 	[%r82], %r192;
$L__BB0_14:
	setp.gt.u32 	%p9, %r224, 3;
	mov.u32 	%r224, %r84;
	@%p9 bra 	$L__BB0_12;
$L__BB0_15:
	setp.ne.s32 	%p10, %r4, 0;
	@%p10 bra 	$L__BB0_17;
	ld.param.u64 	%rd65, [_Z27CoarsenedSumReductionKernelPiS_j_param_1];
	ld.shared.u32 	%r193, [shared_input];
	cvta.to.global.u64 	%rd64, %rd65;
	atom.global.max.s32 	%r194, [%rd64], %r193;
$L__BB0_17:
	ret;

}


// ===== COMPILED SASS (sm_100) =====

	.target	sm_100

	.elftype	@"ET_EXEC"


//--------------------- .note.nv.tkinfo           --------------------------
	.section	.note.nv.tkinfo,"",@"SHT_NOTE"
	.sectionflags	@"SHF_NOTE_NV_TKINFO"
	.tkinfo
        /*0018*/ 	.word	0x00000002
        /*0030*/ 	.string	""
        /*0030*/ 	.string	"ptxas"
        /*0030*/ 	.string	"Cuda compilation tools, release 13.0, V13.0.88"
        /*0030*/ 	.string	"Build cuda_13.0.r13.0/compiler.36424714_0"
        /*0030*/ 	.string	"-arch sm_100 -m 64 "



//--------------------- .note.nv.cuinfo           --------------------------
	.section	.note.nv.cuinfo,"",@"SHT_NOTE"
	.sectionflags	@"SHF_NOTE_NV_CUINFO"
        /*0018*/ 	.short	0x0002
        /*001a*/ 	.short	0x0064
        /*001c*/ 	.short	0x0082
	.zero		2


//--------------------- .nv.info                  --------------------------
	.section	.nv.info,"",@"SHT_CUDA_INFO"
	.align	4


	//----- nvinfo : EIATTR_REGCOUNT
	.align		4
        /*0000*/ 	.byte	0x04, 0x2f
        /*0002*/ 	.short	(.L_1 - .L_0)
	.align		4
.L_0:
        /*0004*/ 	.word	index@(_Z27CoarsenedSumReductionKernelPiS_j)
        /*0008*/ 	.word	0x00000028


	//----- nvinfo : EIATTR_FRAME_SIZE
	.align		4
.L_1:
        /*000c*/ 	.byte	0x04, 0x11
        /*000e*/ 	.short	(.L_3 - .L_2)
	.align		4
.L_2:
        /*0010*/ 	.word	index@(_Z27CoarsenedSumReductionKernelPiS_j)
        /*0014*/ 	.word	0x00000000


	//----- nvinfo : EIATTR_MIN_STACK_SIZE
	.align		4
.L_3:
        /*0018*/ 	.byte	0x04, 0x12
        /*001a*/ 	.short	(.L_5 - .L_4)
	.align		4
.L_4:
        /*001c*/ 	.word	index@(_Z27CoarsenedSumReductionKernelPiS_j)
        /*0020*/ 	.word	0x00000000
.L_5:


//--------------------- .nv.compat                --------------------------
	.section	.nv.compat,"",@"SHT_CUDA_COMPAT_INFO"
	.align	4
        /*0000*/ 	.byte	0x02, 0x09, 0x00, 0x00, 0x02, 0x02, 0x01, 0x00, 0x02, 0x05, 0x05, 0x00, 0x03, 0x07, 0x01, 0x01
        /*0010*/ 	.byte	0x02, 0x03, 0x00, 0x00, 0x02, 0x06, 0x01, 0x00, 0x04, 0x0b, 0x08, 0x00, 0x09, 0x00, 0x00, 0x00
        /*0020*/ 	.byte	0x00, 0x00, 0x00, 0x00


//--------------------- .nv.info._Z27CoarsenedSumReductionKernelPiS_j --------------------------
	.section	.nv.info._Z27CoarsenedSumReductionKernelPiS_j,"",@"SHT_CUDA_INFO"
	.sectionflags	@""
	.align	4


	//----- nvinfo : EIATTR_CUDA_API_VERSION
	.align		4
        /*0000*/ 	.byte	0x04, 0x37
        /*0002*/ 	.short	(.L_7 - .L_6)
.L_6:
        /*0004*/ 	.word	0x00000082


	//----- nvinfo : EIATTR_KPARAM_INFO
	.align		4
.L_7:
        /*0008*/ 	.byte	0x04, 0x17
        /*000a*/ 	.short	(.L_9 - .L_8)
.L_8:
        /*000c*/ 	.word	0x00000000
        /*0010*/ 	.short	0x0002
        /*0012*/ 	.short	0x0010
        /*0014*/ 	.byte	0x00, 0xf0, 0x11, 0x00


	//----- nvinfo : EIATTR_KPARAM_INFO
	.align		4
.L_9:
        /*0018*/ 	.byte	0x04, 0x17
        /*001a*/ 	.short	(.L_11 - .L_10)
.L_10:
        /*001c*/ 	.word	0x00000000
        /*0020*/ 	.short	0x0001
        /*0022*/ 	.short	0x0008
        /*0024*/ 	.byte	0x00, 0xf5, 0x21, 0x00


	//----- nvinfo : EIATTR_KPARAM_INFO
	.align		4
.L_11:
        /*0028*/ 	.byte	0x04, 0x17
        /*002a*/ 	.short	(.L_13 - .L_12)
.L_12:
        /*002c*/ 	.word	0x00000000
        /*0030*/ 	.short	0x0000
        /*0032*/ 	.short	0x0000
        /*0034*/ 	.byte	0x00, 0xf5, 0x21, 0x00


	//----- nvinfo : EIATTR_SPARSE_MMA_MASK
	.align		4
.L_13:
        /*0038*/ 	.byte	0x03, 0x50
        /*003a*/ 	.short	0x0000


	//----- nvinfo : EIATTR_MAXREG_COUNT
	.align		4
        /*003c*/ 	.byte	0x03, 0x1b
        /*003e*/ 	.short	0x00ff


	//----- nvinfo : EIATTR_NUM_BARRIERS
	.align		4
        /*0040*/ 	.byte	0x02, 0x4c
        /*0042*/ 	.byte	0x01
	.zero		1


	//----- nvinfo : EIATTR_MERCURY_ISA_VERSION
	.align		4
        /*0044*/ 	.byte	0x03, 0x5f
        /*0046*/ 	.short	0x0101


	//----- nvinfo : EIATTR_VRC_CTA_INIT_COUNT
	.align		4
        /*0048*/ 	.byte	0x02, 0x4a
	.zero		1
	.zero		1


	//----- nvinfo : EIATTR_EXIT_INSTR_OFFSETS
	.align		4
        /*004c*/ 	.byte	0x04, 0x1c
        /*004e*/ 	.short	(.L_15 - .L_14)


	//   ....[0]....
.L_14:
        /*0050*/ 	.word	0x00000ca0


	//   ....[1]....
        /*0054*/ 	.word	0x00000d10


	//----- nvinfo : EIATTR_CBANK_PARAM_SIZE
	.align		4
.L_15:
        /*0058*/ 	.byte	0x03, 0x19
        /*005a*/ 	.short	0x0014


	//----- nvinfo : EIATTR_PARAM_CBANK
	.align		4
        /*005c*/ 	.byte	0x04, 0x0a
        /*005e*/ 	.short	(.L_17 - .L_16)
	.align		4
.L_16:
        /*0060*/ 	.word	index@(.nv.constant0._Z27CoarsenedSumReductionKernelPiS_j)
        /*0064*/ 	.short	0x0380
        /*0066*/ 	.short	0x0014


	//----- nvinfo : EIATTR_SW_WAR
	.align		4
.L_17:
        /*0068*/ 	.byte	0x04, 0x36
        /*006a*/ 	.short	(.L_19 - .L_18)
.L_18:
        /*006c*/ 	.word	0x00000008
.L_19:


//--------------------- .nv.callgraph             --------------------------
	.section	.nv.callgraph,"",@"SHT_CUDA_CALLGRAPH"
	.align	4
	.sectionentsize	8
	.align		4
        /*0000*/ 	.word	0x00000000
	.align		4
        /*0004*/ 	.word	0xffffffff
	.align		4
        /*0008*/ 	.word	0x00000000
	.align		4
        /*000c*/ 	.word	0xfffffffe
	.align		4
        /*0010*/ 	.word	0x00000000
	.align		4
        /*0014*/ 	.word	0xfffffffd
	.align		4
        /*0018*/ 	.word	0x00000000
	.align		4
        /*001c*/ 	.word	0xfffffffc


//--------------------- .text._Z27CoarsenedSumReductionKernelPiS_j --------------------------
	.section	.text._Z27CoarsenedSumReductionKernelPiS_j,"ax",@progbits
	.align	128
        .global         _Z27CoarsenedSumReductionKernelPiS_j
        .type           _Z27CoarsenedSumReductionKernelPiS_j,@function
        .size           _Z27CoarsenedSumReductionKernelPiS_j,(.L_x_8 - _Z27CoarsenedSumReductionKernelPiS_j)
        .other          _Z27CoarsenedSumReductionKernelPiS_j,@"STO_CUDA_ENTRY STV_DEFAULT"
_Z27CoarsenedSumReductionKernelPiS_j:
.text._Z27CoarsenedSumReductionKernelPiS_j:
[----:B------:R-:W-:Y:S01]  /*0000*/  LDC R1, c[0x0][0x37c] ;  /* 0x0000df00ff017b82 */ /* 0x000fe20000000800 */
[----:B------:R-:W0:Y:S07]  /*0010*/  S2R R0, SR_TID.X ;  /* 0x0000000000007919 */ /* 0x000e2e0000002100 */
[----:B------:R-:W1:Y:S01]  /*0020*/  S2UR UR8, SR_CTAID.X ;  /* 0x00000000000879c3 */ /* 0x000e620000002500 */
[----:B------:R-:W1:Y:S01]  /*0030*/  LDCU UR5, c[0x0][0x360] ;  /* 0x00006c00ff0577ac */ /* 0x000e620008000800 */
[----:B------:R-:W2:Y:S06]  /*0040*/  LDCU.64 UR6, c[0x0][0x358] ;  /* 0x00006b00ff0677ac */ /* 0x000eac0008000a00 */
[----:B------:R-:W3:Y:S08]  /*0050*/  LDC R2, c[0x0][0x390] ;  /* 0x0000e400ff027b82 */ /* 0x000ef00000000800 */
[----:B------:R-:W4:Y:S01]  /*0060*/  LDC.64 R24, c[0x0][0x380] ;  /* 0x0000e000ff187b82 */ /* 0x000f220000000a00 */
[----:B-1----:R-:W-:Y:S01]  /*0070*/  UIMAD UR4, UR5, UR8, URZ ;  /* 0x00000008050472a4 */ /* 0x002fe2000f8e02ff */
[----:B---3--:R-:W-:-:S05]  /*0080*/  SHF.L.U32 R3, R2, 0x1, RZ ;  /* 0x0000000102037819 */ /* 0x008fca00000006ff */
[----:B0-----:R-:W-:-:S04]  /*0090*/  IMAD R4, R3, UR4, R0 ;  /* 0x0000000403047c24 */ /* 0x001fc8000f8e0200 */
[----:B----4-:R-:W-:-:S06]  /*00a0*/  IMAD.WIDE.U32 R34, R4, 0x4, R24 ;  /* 0x0000000404227825 */ /* 0x010fcc00078e0018 */
[----:B--2---:R0:W5:Y:S01]  /*00b0*/  LDG.E R34, desc[UR6][R34.64] ;  /* 0x0000000622227981 */ /* 0x004162000c1e1900 */
[----:B------:R-:W-:Y:S02]  /*00c0*/  ISETP.NE.AND P0, PT, R3, RZ, PT ;  /* 0x000000ff0300720c */ /* 0x000fe40003f05270 */
[----:B------:R-:W-:-:S11]  /*00d0*/  MOV R7, UR5 ;  /* 0x0000000500077c02 */ /* 0x000fd60008000f00 */
[----:B0-----:R-:W-:Y:S05]  /*00e0*/  @!P0 BRA `(.L_x_0) ;  /* 0x0000000800a08947 */ /* 0x001fea0003800000 */
[----:B------:R-:W-:Y:S02]  /*00f0*/  VIADD R5, R3, 0xfffffffe ;  /* 0xfffffffe03057836 */ /* 0x000fe40000000000 */
[----:B------:R-:W-:-:S03]  /*0100*/  HFMA2 R6, -RZ, RZ, 0, 5.9604644775390625e-08 ;  /* 0x00000001ff067431 */ /* 0x000fc600000001ff */
[----:B------:R-:W-:-:S13]  /*0110*/  ISETP.GE.U32.AND P0, PT, R5, 0xf, PT ;  /* 0x0000000f0500780c */ /* 0x000fda0003f06070 */
[----:B------:R-:W-:Y:S05]  /*0120*/  @!P0 BRA `(.L_x_1) ;  /* 0x00000004008c8947 */ /* 0x000fea0003800000 */
[----:B------:R-:W-:Y:S01]  /*0130*/  IMAD R6, R2, UR8, RZ ;  /* 0x0000000802067c24 */ /* 0x000fe2000f8e02ff */
[----:B------:R-:W-:-:S03]  /*0140*/  IADD3 R5, PT, PT, R3, -0x1, RZ ;  /* 0xffffffff03057810 */ /* 0x000fc60007ffe0ff */
[----:B------:R-:W-:Y:S01]  /*0150*/  IMAD.SHL.U32 R8, R6, 0x2, RZ ;  /* 0x0000000206087824 */ /* 0x000fe200078e00ff */
[----:B------:R-:W-:Y:S02]  /*0160*/  LOP3.LUT R5, R5, 0xfffffff0, RZ, 0xc0, !PT ;  /* 0xfffffff005057812 */ /* 0x000fe400078ec0ff */
[----:B------:R-:W-:Y:S01]  /*0170*/  MOV R6, RZ ;  /* 0x000000ff00067202 */ /* 0x000fe20000000f00 */
[C---:B------:R-:W-:Y:S01]  /*0180*/  VIADD R10, R8.reuse, 0x3 ;  /* 0x00000003080a7836 */ /* 0x040fe20000000000 */
[C---:B------:R-:W-:Y:S01]  /*0190*/  IADD3 R12, PT, PT, R8.reuse, 0x4, RZ ;  /* 0x00000004080c7810 */ /* 0x040fe20007ffe0ff */
        /* <DEDUP_REMOVED lines=8> */
[C---:B------:R-:W-:Y:S01]  /*0220*/  IMAD R21, R7.reuse, R8, R7 ;  /* 0x0000000807157224 */ /* 0x040fe200078e0207 */
[C---:B------:R-:W-:Y:S01]  /*0230*/  IADD3 R26, PT, PT, R8.reuse, 0xa, RZ ;  /* 0x0000000a081a7810 */ /* 0x040fe20007ffe0ff */
[C-C-:B------:R-:W-:Y:S01]  /*0240*/  IMAD R11, R7.reuse, R11, R0.reuse ;  /* 0x0000000b070b7224 */ /* 0x140fe200078e0200 */
[C---:B------:R-:W-:Y:S01]  /*0250*/  IADD3 R27, PT, PT, R8.reuse, 0xb, RZ ;  /* 0x0000000b081b7810 */ /* 0x040fe20007ffe0ff */
[--C-:B------:R-:W-:Y:S01]  /*0260*/  IMAD R17, R7, R17, R0.reuse ;  /* 0x0000001107117224 */ /* 0x100fe200078e0200 */
[C---:B------:R-:W-:Y:S01]  /*0270*/  IADD3 R13, PT, PT, R8.reuse, 0xd, RZ ;  /* 0x0000000d080d7810 */ /* 0x040fe20007ffe0ff */
[----:B------:R-:W-:Y:S01]  /*0280*/  IMAD.IADD R21, R21, 0x1, R0 ;  /* 0x0000000115157824 */ /* 0x000fe200078e0200 */
[----:B------:R-:W-:-:S02]  /*0290*/  IADD3 R15, PT, PT, R8, 0xe, RZ ;  /* 0x0000000e080f7810 */ /* 0x000fc40007ffe0ff */
[----:B------:R-:W-:Y:S01]  /*02a0*/  IADD3 R19, PT, PT, R8, 0x10, RZ ;  /* 0x0000001008137810 */ /* 0x000fe20007ffe0ff */
[--C-:B------:R-:W-:Y:S01]  /*02b0*/  IMAD R8, R7, R10, R0.reuse ;  /* 0x0000000a07087224 */ /* 0x100fe200078e0200 */
[----:B------:R-:W-:Y:S01]  /*02c0*/  IADD3 R23, PT, PT, -R5, RZ, RZ ;  /* 0x000000ff05177210 */ /* 0x000fe20007ffe1ff */
[C-C-:B------:R-:W-:Y:S02]  /*02d0*/  IMAD R10, R7.reuse, R12, R0.reuse ;  /* 0x0000000c070a7224 */ /* 0x140fe400078e0200 */
[C-C-:B------:R-:W-:Y:S02]  /*02e0*/  IMAD R12, R7.reuse, R14, R0.reuse ;  /* 0x0000000e070c7224 */ /* 0x140fe400078e0200 */
[C-C-:B------:R-:W-:Y:S02]  /*02f0*/  IMAD R14, R7.reuse, R16, R0.reuse ;  /* 0x00000010070e7224 */ /* 0x140fe400078e0200 */
[C-C-:B------:R-:W-:Y:S02]  /*0300*/  IMAD R16, R7.reuse, R18, R0.reuse ;  /* 0x0000001207107224 */ /* 0x140fe400078e0200 */
[----:B------:R-:W-:-:S02]  /*0310*/  IMAD R18, R7, R20, R0 ;  /* 0x0000001407127224 */ /* 0x000fc400078e0200 */
[C-C-:B------:R-:W-:Y:S02]  /*0320*/  IMAD R5, R7.reuse, R9, R0.reuse ;  /* 0x0000000907057224 */ /* 0x140fe400078e0200 */
[C-C-:B------:R-:W-:Y:S02]  /*0330*/  IMAD R20, R7.reuse, R22, R0.reuse ;  /* 0x0000001607147224 */ /* 0x140fe400078e0200 */
[C-C-:B------:R-:W-:Y:S02]  /*0340*/  IMAD R22, R7.reuse, R26, R0.reuse ;  /* 0x0000001a07167224 */ /* 0x140fe400078e0200 */
[C-C-:B------:R-:W-:Y:S02]  /*0350*/  IMAD R9, R7.reuse, R27, R0.reuse ;  /* 0x0000001b07097224 */ /* 0x140fe400078e0200 */
[C-C-:B------:R-:W-:Y:S02]  /*0360*/  IMAD R13, R7.reuse, R13, R0.reuse ;  /* 0x0000000d070d7224 */ /* 0x140fe400078e0200 */
[----:B------:R-:W-:-:S02]  /*0370*/  IMAD R15, R7, R15, R0 ;  /* 0x0000000f070f7224 */ /* 0x000fc400078e0200 */
[----:B------:R-:W-:-:S07]  /*0380*/  IMAD R19, R7, R19, R0 ;  /* 0x0000001307137224 */ /* 0x000fce00078e0200 */
.L_x_2:
[----:B------:R-:W-:-:S04]  /*0390*/  IMAD.WIDE.U32 R28, R21, 0x4, R24 ;  /* 0x00000004151c7825 */ /* 0x000fc800078e0018 */
[--C-:B------:R-:W-:Y:S02]  /*03a0*/  IMAD.WIDE.U32 R26, R5, 0x4, R24.reuse ;  /* 0x00000004051a7825 */ /* 0x100fe400078e0018 */
[----:B------:R-:W2:Y:S02]  /*03b0*/  LDG.E R29, desc[UR6][R28.64] ;  /* 0x000000061c1d7981 */ /* 0x000ea4000c1e1900 */
[--C-:B------:R-:W-:Y:S02]  /*03c0*/  IMAD.WIDE.U32 R30, R8, 0x4, R24.reuse ;  /* 0x00000004081e7825 */ /* 0x100fe400078e0018 */
[----:B------:R-:W2:Y:S02]  /*03d0*/  LDG.E R26, desc[UR6][R26.64] ;  /* 0x000000061a1a7981 */ /* 0x000ea4000c1e1900 */
[--C-:B------:R-:W-:Y:S02]  /*03e0*/  IMAD.WIDE.U32 R32, R10, 0x4, R24.reuse ;  /* 0x000000040a207825 */ /* 0x100fe400078e0018 */
[----:B------:R-:W3:Y:S04]  /*03f0*/  LDG.E R30, desc[UR6][R30.64] ;  /* 0x000000061e1e7981 */ /* 0x000ee8000c1e1900 */
[----:B------:R-:W3:Y:S01]  /*0400*/  LDG.E R32, desc[UR6][R32.64] ;  /* 0x0000000620207981 */ /* 0x000ee2000c1e1900 */
[----:B------:R-:W-:-:S06]  /*0410*/  IMAD.WIDE.U32 R36, R12, 0x4, R24 ;  /* 0x000000040c247825 */ /* 0x000fcc00078e0018 */
[----:B------:R-:W4:Y:S01]  /*0420*/  LDG.E R36, desc[UR6][R36.64] ;  /* 0x0000000624247981 */ /* 0x000f22000c1e1900 */
[----:B--2--5:R-:W-:Y:S01]  /*0430*/  VIMNMX3 R35, R34, R29, R26, !PT ;  /* 0x0000001d2223720f */ /* 0x024fe2000780011a */
[----:B------:R-:W-:-:S04]  /*0440*/  IMAD.WIDE.U32 R26, R14, 0x4, R24 ;  /* 0x000000040e1a7825 */ /* 0x000fc800078e0018 */
[----:B------:R-:W-:Y:S01]  /*0450*/  IMAD.WIDE.U32 R28, R16, 0x4, R24 ;  /* 0x00000004101c7825 */ /* 0x000fe200078e0018 */
[----:B------:R0:W4:Y:S01]  /*0460*/  LDG.E R34, desc[UR6][R26.64] ;  /* 0x000000061a227981 */ /* 0x000122000c1e1900 */
[----:B---3--:R-:W-:-:S04]  /*0470*/  VIMNMX3 R35, R35, R30, R32, !PT ;  /* 0x0000001e2323720f */ /* 0x008fc80007800120 */
[----:B------:R-:W2:Y:S01]  /*0480*/  LDG.E R28, desc[UR6][R28.64] ;  /* 0x000000061c1c7981 */ /* 0x000ea2000c1e1900 */
[----:B0-----:R-:W-:-:S04]  /*0490*/  IMAD.WIDE.U32 R26, R18, 0x4, R24 ;  /* 0x00000004121a7825 */ /* 0x001fc800078e0018 */
[--C-:B------:R-:W-:Y:S02]  /*04a0*/  IMAD.WIDE.U32 R30, R20, 0x4, R24.reuse ;  /* 0x00000004141e7825 */ /* 0x100fe400078e0018 */
[----:B------:R-:W2:Y:S02]  /*04b0*/  LDG.E R27, desc[UR6][R26.64] ;  /* 0x000000061a1b7981 */ /* 0x000ea4000c1e1900 */
[----:B------:R-:W-:Y:S02]  /*04c0*/  IMAD.WIDE.U32 R32, R22, 0x4, R24 ;  /* 0x0000000416207825 */ /* 0x000fe400078e0018 */
[----:B------:R-:W3:Y:S04]  /*04d0*/  LDG.E R30, desc[UR6][R30.64] ;  /* 0x000000061e1e7981 */ /* 0x000ee8000c1e1900 */
[----:B------:R-:W3:Y:S01]  /*04e0*/  LDG.E R33, desc[UR6][R32.64] ;  /* 0x0000000620217981 */ /* 0x000ee2000c1e1900 */
[----:B----4-:R-:W-:Y:S01]  /*04f0*/  VIMNMX3 R36, R35, R36, R34, !PT ;  /* 0x000000242324720f */ /* 0x010fe20007800122 */
[----:B------:R-:W-:-:S06]  /*0500*/  IMAD.WIDE.U32 R34, R9, 0x4, R24 ;  /* 0x0000000409227825 */ /* 0x000fcc00078e0018 */
[----:B------:R-:W4:Y:S01]  /*0510*/  LDG.E R34, desc[UR6][R34.64] ;  /* 0x0000000622227981 */ /* 0x000f22000c1e1900 */
[----:B--2---:R-:W-:Y:S01]  /*0520*/  VIMNMX3 R27, R36, R28, R27, !PT ;  /* 0x0000001c241b720f */ /* 0x004fe2000780011b */
[----:B------:R-:W-:-:S04]  /*0530*/  IMAD.WIDE.U32 R28, R13, 0x4, R24 ;  /* 0x000000040d1c7825 */ /* 0x000fc800078e0018 */
[----:B------:R-:W-:Y:S02]  /*0540*/  IMAD.WIDE.U32 R36, R11, 0x4, R24 ;  /* 0x000000040b247825 */ /* 0x000fe400078e0018 */
[----:B------:R3:W2:Y:S04]  /*0550*/  LDG.E R28, desc[UR6][R28.64] ;  /* 0x000000061c1c7981 */ /* 0x0006a8000c1e1900 */
[----:B------:R-:W4:Y:S01]  /*0560*/  LDG.E R37, desc[UR6][R36.64] ;  /* 0x0000000624257981 */ /* 0x000f22000c1e1900 */
[----:B---3--:R-:W-:Y:S01]  /*0570*/  VIMNMX3 R29, R27, R30, R33, !PT ;  /* 0x0000001e1b1d720f */ /* 0x008fe20007800121 */
[----:B------:R-:W-:-:S04]  /*0580*/  IMAD.WIDE.U32 R30, R15, 0x4, R24 ;  /* 0x000000040f1e7825 */ /* 0x000fc800078e0018 */
[--C-:B------:R-:W-:Y:S02]  /*0590*/  IMAD.WIDE.U32 R26, R17, 0x4, R24.reuse ;  /* 0x00000004111a7825 */ /* 0x100fe400078e0018 */
[----:B------:R-:W2:Y:S02]  /*05a0*/  LDG.E R30, desc[UR6][R30.64] ;  /* 0x000000061e1e7981 */ /* 0x000ea4000c1e1900 */
[----:B------:R-:W-:Y:S02]  /*05b0*/  IMAD.WIDE.U32 R32, R19, 0x4, R24 ;  /* 0x0000000413207825 */ /* 0x000fe400078e0018 */
[----:B------:R-:W3:Y:S04]  /*05c0*/  LDG.E R26, desc[UR6][R26.64] ;  /* 0x000000061a1a7981 */ /* 0x000ee8000c1e1900 */
[----:B------:R-:W3:Y:S01]  /*05d0*/  LDG.E R32, desc[UR6][R32.64] ;  /* 0x0000000620207981 */ /* 0x000ee2000c1e1900 */
[----:B------:R-:W-:-:S04]  /*05e0*/  IADD3 R23, PT, PT, R23, 0x10, RZ ;  /* 0x0000001017177810 */ /* 0x000fc80007ffe0ff */
[----:B------:R-:W-:Y:S01]  /*05f0*/  ISETP.NE.AND P0, PT, R23, RZ, PT ;  /* 0x000000ff1700720c */ /* 0x000fe20003f05270 */
[C---:B------:R-:W-:Y:S01]  /*0600*/  IMAD R5, R7.reuse, 0x10, R5 ;  /* 0x0000001007057824 */ /* 0x040fe200078e0205 */
[----:B------:R-:W-:Y:S01]  /*0610*/  IADD3 R6, PT, PT, R6, 0x10, RZ ;  /* 0x0000001006067810 */ /* 0x000fe20007ffe0ff */
[C---:B------:R-:W-:Y:S01]  /*0620*/  IMAD R12, R7.reuse, 0x10, R12 ;  /* 0x00000010070c7824 */ /* 0x040fe200078e020c */
[C---:B------:R-:W-:Y:S01]  /*0630*/  LEA R8, R7.reuse, R8, 0x4 ;  /* 0x0000000807087211 */ /* 0x040fe200078e20ff */
[C---:B------:R-:W-:Y:S01]  /*0640*/  IMAD R18, R7.reuse, 0x10, R18 ;  /* 0x0000001007127824 */ /* 0x040fe200078e0212 */
[C---:B------:R-:W-:Y:S01]  /*0650*/  LEA R10, R7.reuse, R10, 0x4 ;  /* 0x0000000a070a7211 */ /* 0x040fe200078e20ff */
[C---:B------:R-:W-:Y:S01]  /*0660*/  IMAD R9, R7.reuse, 0x10, R9 ;  /* 0x0000001007097824 */ /* 0x040fe200078e0209 */
[C---:B------:R-:W-:Y:S01]  /*0670*/  LEA R14, R7.reuse, R14, 0x4 ;  /* 0x0000000e070e7211 */ /* 0x040fe200078e20ff */
[C---:B------:R-:W-:Y:S01]  /*0680*/  IMAD R15, R7.reuse, 0x10, R15 ;  /* 0x00000010070f7824 */ /* 0x040fe200078e020f */
[C---:B------:R-:W-:Y:S01]  /*0690*/  LEA R16, R7.reuse, R16, 0x4 ;  /* 0x0000001007107211 */ /* 0x040fe200078e20ff */
[C---:B------:R-:W-:Y:S01]  /*06a0*/  IMAD R21, R7.reuse, 0x10, R21 ;  /* 0x0000001007157824 */ /* 0x040fe200078e0215 */
[----:B------:R-:W-:-:S02]  /*06b0*/  LEA R20, R7, R20, 0x4 ;  /* 0x0000001407147211 */ /* 0x000fc400078e20ff */
[C---:B------:R-:W-:Y:S02]  /*06c0*/  LEA R22, R7.reuse, R22, 0x4 ;  /* 0x0000001607167211 */ /* 0x040fe400078e20ff */
[C---:B------:R-:W-:Y:S02]  /*06d0*/  LEA R11, R7.reuse, R11, 0x4 ;  /* 0x0000000b070b7211 */ /* 0x040fe400078e20ff */
[C---:B------:R-:W-:Y:S02]  /*06e0*/  LEA R13, R7.reuse, R13, 0x4 ;  /* 0x0000000d070d7211 */ /* 0x040fe400078e20ff */
[C---:B------:R-:W-:Y:S02]  /*06f0*/  LEA R17, R7.reuse, R17, 0x4 ;  /* 0x0000001107117211 */ /* 0x040fe400078e20ff */
[----:B------:R-:W-:Y:S02]  /*0700*/  LEA R19, R7, R19, 0x4 ;  /* 0x0000001307137211 */ /* 0x000fe400078e20ff */
[----:B----4-:R-:W-:-:S04]  /*0710*/  VIMNMX3 R35, R29, R34, R37, !PT ;  /* 0x000000221d23720f */ /* 0x010fc80007800125 */
[----:B--2---:R-:W-:-:S04]  /*0720*/  VIMNMX3 R35, R35, R28, R30, !PT ;  /* 0x0000001c2323720f */ /* 0x004fc8000780011e */
[----:B---3--:R-:W-:Y:S01]  /*0730*/  VIMNMX3 R34, R35, R26, R32, !PT ;  /* 0x0000001a2322720f */ /* 0x008fe20007800120 */
[----:B------:R-:W-:Y:S06]  /*0740*/  @P0 BRA `(.L_x_2) ;  /* 0xfffffffc00100947 */ /* 0x000fec000383ffff */
[----:B------:R-:W-:-:S07]  /*0750*/  IADD3 R6, PT, PT, R6, 0x1, RZ ;  /* 0x0000000106067810 */ /* 0x000fce0007ffe0ff */
.L_x_1:
[C---:B------:R-:W-:Y:S01]  /*0760*/  IADD3 R5, PT, PT, R3.reuse, 0xe, RZ ;  /* 0x0000000e03057810 */ /* 0x040fe20007ffe0ff */
[----:B------:R-:W-:-:S03]  /*0770*/  VIADD R3, R3, 0x6 ;  /* 0x0000000603037836 */ /* 0x000fc60000000000 */
[----:B------:R-:W-:Y:S02]  /*0780*/  LOP3.LUT R5, R5, 0xe, RZ, 0xc0, !PT ;  /* 0x0000000e05057812 */ /* 0x000fe400078ec0ff */
[----:B------:R-:W-:Y:S02]  /*0790*/  LOP3.LUT R3, R3, 0x6, RZ, 0xc0, !PT ;  /* 0x0000000603037812 */ /* 0x000fe400078ec0ff */
[----:B------:R-:W-:Y:S02]  /*07a0*/  ISETP.GE.U32.AND P0, PT, R5, 0x7, PT ;  /* 0x000000070500780c */ /* 0x000fe40003f06070 */
[----:B------:R-:W-:-:S11]  /*07b0*/  ISETP.GE.U32.AND P1, PT, R3, 0x3, PT ;  /* 0x000000030300780c */ /* 0x000fd60003f26070 */
[----:B------:R-:W-:Y:S05]  /*07c0*/  @!P0 BRA `(.L_x_3) ;  /* 0x0000000000748947 */ /* 0x000fea0003800000 */
[----:B------:R-:W-:-:S05]  /*07d0*/  IMAD R10, R7, R6, R4 ;  /* 0x00000006070a7224 */ /* 0x000fca00078e0204 */
[----:B------:R-:W-:Y:S01]  /*07e0*/  IADD3 R12, PT, PT, R7, R10, RZ ;  /* 0x0000000a070c7210 */ /* 0x000fe20007ffe0ff */
[----:B------:R-:W-:-:S03]  /*07f0*/  IMAD.WIDE.U32 R10, R10, 0x4, R24 ;  /* 0x000000040a0a7825 */ /* 0x000fc600078e0018 */
[C---:B------:R-:W-:Y:S01]  /*0800*/  IADD3 R14, PT, PT, R7.reuse, R12, RZ ;  /* 0x0000000c070e7210 */ /* 0x040fe20007ffe0ff */
[----:B------:R-:W-:Y:S01]  /*0810*/  IMAD.WIDE.U32 R12, R12, 0x4, R24 ;  /* 0x000000040c0c7825 */ /* 0x000fe200078e0018 */
[----:B------:R0:W2:Y:S03]  /*0820*/  LDG.E R3, desc[UR6][R10.64] ;  /* 0x000000060a037981 */ /* 0x0000a6000c1e1900 */
[C---:B------:R-:W-:Y:S02]  /*0830*/  IMAD.IADD R16, R7.reuse, 0x1, R14 ;  /* 0x0000000107107824 */ /* 0x040fe400078e020e */
[----:B------:R-:W2:Y:S03]  /*0840*/  LDG.E R12, desc[UR6][R12.64] ;  /* 0x000000060c0c7981 */ /* 0x000ea6000c1e1900 */
[----:B------:R-:W-:-:S04]  /*0850*/  IADD3 R18, PT, PT, R7, R16, RZ ;  /* 0x0000001007127210 */ /* 0x000fc80007ffe0ff */
[----:B------:R-:W-:Y:S01]  /*0860*/  IADD3 R8, PT, PT, R7, R18, RZ ;  /* 0x0000001207087210 */ /* 0x000fe20007ffe0ff */
[----:B------:R-:W-:-:S04]  /*0870*/  IMAD.WIDE.U32 R14, R14, 0x4, R24 ;  /* 0x000000040e0e7825 */ /* 0x000fc800078e0018 */
[C---:B------:R-:W-:Y:S02]  /*0880*/  IMAD.IADD R5, R7.reuse, 0x1, R8 ;  /* 0x0000000107057824 */ /* 0x040fe400078e0208 */
[--C-:B------:R-:W-:Y:S01]  /*0890*/  IMAD.WIDE.U32 R16, R16, 0x4, R24.reuse ;  /* 0x0000000410107825 */ /* 0x100fe200078e0018 */
[----:B------:R-:W3:Y:S02]  /*08a0*/  LDG.E R14, desc[UR6][R14.64] ;  /* 0x000000060e0e7981 */ /* 0x000ee4000c1e1900 */
[----:B------:R-:W-:Y:S01]  /*08b0*/  IADD3 R21, PT, PT, R7, R5, RZ ;  /* 0x0000000507157210 */ /* 0x000fe20007ffe0ff */
[--C-:B------:R-:W-:Y:S02]  /*08c0*/  IMAD.WIDE.U32 R18, R18, 0x4, R24.reuse ;  /* 0x0000000412127825 */ /* 0x100fe400078e0018 */
[----:B------:R-:W3:Y:S02]  /*08d0*/  LDG.E R16, desc[UR6][R16.64] ;  /* 0x0000000610107981 */ /* 0x000ee4000c1e1900 */
[----:B------:R-:W-:-:S02]  /*08e0*/  IMAD.WIDE.U32 R8, R8, 0x4, R24 ;  /* 0x0000000408087825 */ /* 0x000fc400078e0018 */
[----:B------:R-:W4:Y:S02]  /*08f0*/  LDG.E R18, desc[UR6][R18.64] ;  /* 0x0000000612127981 */ /* 0x000f24000c1e1900 */
[--C-:B0-----:R-:W-:Y:S02]  /*0900*/  IMAD.WIDE.U32 R10, R5, 0x4, R24.reuse ;  /* 0x00000004050a7825 */ /* 0x101fe400078e0018 */
[----:B------:R-:W4:Y:S02]  /*0910*/  LDG.E R8, desc[UR6][R8.64] ;  /* 0x0000000608087981 */ /* 0x000f24000c1e1900 */
[----:B------:R-:W-:Y:S02]  /*0920*/  IMAD.WIDE.U32 R20, R21, 0x4, R24 ;  /* 0x0000000415147825 */ /* 0x000fe400078e0018 */
[----:B------:R-:W4:Y:S04]  /*0930*/  LDG.E R10, desc[UR6][R10.64] ;  /* 0x000000060a0a7981 */ /* 0x000f28000c1e1900 */
[----:B------:R-:W4:Y:S01]  /*0940*/  LDG.E R20, desc[UR6][R20.64] ;  /* 0x0000000614147981 */ /* 0x000f22000c1e1900 */
[----:B------:R-:W-:-:S02]  /*0950*/  IADD3 R6, PT, PT, R6, 0x8, RZ ;  /* 0x0000000806067810 */ /* 0x000fc40007ffe0ff */
[----:B--2--5:R-:W-:-:S04]  /*0960*/  VIMNMX3 R3, R34, R3, R12, !PT ;  /* 0x000000032203720f */ /* 0x024fc8000780010c */
[----:B---3--:R-:W-:-:S04]  /*0970*/  VIMNMX3 R3, R3, R14, R16, !PT ;  /* 0x0000000e0303720f */ /* 0x008fc80007800110 */
[----:B----4-:R-:W-:-:S04]  /*0980*/  VIMNMX3 R3, R3, R18, R8, !PT ;  /* 0x000000120303720f */ /* 0x010fc80007800108 */
[----:B------:R-:W-:-:S07]  /*0990*/  VIMNMX3 R34, R3, R10, R20, !PT ;  /* 0x0000000a0322720f */ /* 0x000fce0007800114 */
.L_x_3:
[----:B------:R-:W-:-:S04]  /*09a0*/  @P1 IMAD R4, R7, R6, R4 ;  /* 0x0000000607041224 */ /* 0x000fc800078e0204 */
[----:B------:R-:W-:Y:S02]  /*09b0*/  @P1 IMAD.IADD R8, R7, 0x1, R4 ;  /* 0x0000000107081824 */ /* 0x000fe400078e0204 */
[----:B------:R-:W-:-:S03]  /*09c0*/  @P1 IMAD.WIDE.U32 R4, R4, 0x4, R24 ;  /* 0x0000000404041825 */ /* 0x000fc600078e0018 */
[C---:B------:R-:W-:Y:S01]  /*09d0*/  @P1 IADD3 R10, PT, PT, R7.reuse, R8, RZ ;  /* 0x00000008070a1210 */ /* 0x040fe20007ffe0ff */
[--C-:B------:R-:W-:Y:S02]  /*09e0*/  @P1 IMAD.WIDE.U32 R8, R8, 0x4, R24.reuse ;  /* 0x0000000408081825 */ /* 0x100fe400078e0018 */
[----:B------:R-:W2:Y:S01]  /*09f0*/  @P1 LDG.E R5, desc[UR6][R4.64] ;  /* 0x0000000604051981 */ /* 0x000ea2000c1e1900 */
[----:B------:R-:W-:Y:S01]  /*0a00*/  @P1 IADD3 R13, PT, PT, R7, R10, RZ ;  /* 0x0000000a070d1210 */ /* 0x000fe20007ffe0ff */
[--C-:B------:R-:W-:Y:S02]  /*0a10*/  @P1 IMAD.WIDE.U32 R10, R10, 0x4, R24.reuse ;  /* 0x000000040a0a1825 */ /* 0x100fe400078e0018 */
[----:B------:R-:W2:Y:S02]  /*0a20*/  @P1 LDG.E R8, desc[UR6][R8.64] ;  /* 0x0000000608081981 */ /* 0x000ea4000c1e1900 */
[----:B------:R-:W-:Y:S02]  /*0a30*/  @P1 IMAD.WIDE.U32 R12, R13, 0x4, R24 ;  /* 0x000000040d0c1825 */ /* 0x000fe400078e0018 */
[----:B------:R-:W3:Y:S04]  /*0a40*/  @P1 LDG.E R10, desc[UR6][R10.64] ;  /* 0x000000060a0a1981 */ /* 0x000ee8000c1e1900 */
[----:B------:R-:W3:Y:S01]  /*0a50*/  @P1 LDG.E R12, desc[UR6][R12.64] ;  /* 0x000000060c0c1981 */ /* 0x000ee2000c1e1900 */
[----:B------:R-:W0:Y:S01]  /*0a60*/  LDCU.U16 UR4, c[0x0][0x390] ;  /* 0x00007200ff0477ac */ /* 0x000e220008000400 */
[----:B------:R-:W-:Y:S01]  /*0a70*/  @P1 IADD3 R6, PT, PT, R6, 0x4, RZ ;  /* 0x0000000406061810 */ /* 0x000fe20007ffe0ff */
[----:B------:R-:W-:-:S04]  /*0a80*/  IMAD R3, R2, UR8, RZ ;  /* 0x0000000802037c24 */ /* 0x000fc8000f8e02ff */
[----:B------:R-:W-:-:S04]  /*0a90*/  IMAD R6, R3, 0x2, R6 ;  /* 0x0000000203067824 */ /* 0x000fc800078e0206 */
[----:B------:R-:W-:Y:S01]  /*0aa0*/  IMAD R6, R7, R6, R0 ;  /* 0x0000000607067224 */ /* 0x000fe200078e0200 */
[----:B0-----:R-:W-:-:S04]  /*0ab0*/  ULEA UR4, UR4, 0x2, 0x1 ;  /* 0x0000000204047891 */ /* 0x001fc8000f8e08ff */
[----:B------:R-:W-:-:S04]  /*0ac0*/  ULOP3.LUT UR4, UR4, 0x2, URZ, 0xc0, !UPT ;  /* 0x0000000204047892 */ /* 0x000fc8000f8ec0ff */
[----:B------:R-:W-:Y:S01]  /*0ad0*/  UIADD3 UR4, UPT, UPT, -UR4, URZ, URZ ;  /* 0x000000ff04047290 */ /* 0x000fe2000fffe1ff */
[----:B--2--5:R-:W-:-:S04]  /*0ae0*/  @P1 VIMNMX3 R5, R34, R5, R8, !PT ;  /* 0x000000052205120f */ /* 0x024fc80007800108 */
[----:B---3--:R-:W-:-:S07]  /*0af0*/  @P1 VIMNMX3 R34, R5, R10, R12, !PT ;  /* 0x0000000a0522120f */ /* 0x008fce000780010c */
.L_x_4:
[----:B------:R-:W-:-:S06]  /*0b00*/  IMAD.WIDE.U32 R2, R6, 0x4, R24 ;  /* 0x0000000406027825 */ /* 0x000fcc00078e0018 */
[----:B------:R-:W2:Y:S01]  /*0b10*/  LDG.E R3, desc[UR6][R2.64] ;  /* 0x0000000602037981 */ /* 0x000ea2000c1e1900 */
[----:B------:R-:W-:Y:S01]  /*0b20*/  UIADD3 UR4, UPT, UPT, UR4, 0x1, URZ ;  /* 0x0000000104047890 */ /* 0x000fe2000fffe0ff */
[----:B------:R-:W-:-:S03]  /*0b30*/  IADD3 R6, PT, PT, R7, R6, RZ ;  /* 0x0000000607067210 */ /* 0x000fc60007ffe0ff */
[----:B------:R-:W-:Y:S01]  /*0b40*/  UISETP.NE.AND UP0, UPT, UR4, 0x1, UPT ;  /* 0x000000010400788c */ /* 0x000fe2000bf05270 */
[----:B--2---:R-:W-:-:S08]  /*0b50*/  VIMNMX R34, PT, PT, R3, R34, !PT ;  /* 0x0000002203227248 */ /* 0x004fd00007fe0100 */
[----:B------:R-:W-:Y:S05]  /*0b60*/  BRA.U UP0, `(.L_x_4) ;  /* 0xfffffffd00e47547 */ /* 0x000fea000b83ffff */
.L_x_0:
[----:B------:R-:W0:Y:S01]  /*0b70*/  S2UR UR5, SR_CgaCtaId ;  /* 0x00000000000579c3 */ /* 0x000e220000008800 */
[----:B------:R-:W-:Y:S01]  /*0b80*/  UMOV UR4, 0x400 ;  /* 0x0000040000047882 */ /* 0x000fe20000000000 */
[----:B------:R-:W-:Y:S02]  /*0b90*/  ISETP.GE.U32.AND P1, PT, R7, 0x2, PT ;  /* 0x000000020700780c */ /* 0x000fe40003f26070 */
[----:B------:R-:W-:Y:S01]  /*0ba0*/  ISETP.NE.AND P0, PT, R0, RZ, PT ;  /* 0x000000ff0000720c */ /* 0x000fe20003f05270 */
[----:B0-----:R-:W-:-:S06]  /*0bb0*/  ULEA UR4, UR5, UR4, 0x18 ;  /* 0x0000000405047291 */ /* 0x001fcc000f8ec0ff */
[----:B------:R-:W-:-:S05]  /*0bc0*/  LEA R3, R0, UR4, 0x2 ;  /* 0x0000000400037c11 */ /* 0x000fca000f8e10ff */
[----:B-----5:R0:W-:Y:S01]  /*0bd0*/  STS [R3], R34 ;  /* 0x0000002203007388 */ /* 0x0201e20000000800 */
[----:B------:R-:W-:Y:S05]  /*0be0*/  @!P1 BRA `(.L_x_5) ;  /* 0x00000000002c9947 */ /* 0x000fea0003800000 */
.L_x_6:
[----:B------:R-:W-:Y:S01]  /*0bf0*/  BAR.SYNC.DEFER_BLOCKING 0x0 ;  /* 0x0000000000007b1d */ /* 0x000fe20000010000 */
[----:B------:R-:W-:-:S04]  /*0c00*/  SHF.R.U32.HI R6, RZ, 0x1, R7 ;  /* 0x00000001ff067819 */ /* 0x000fc80000011607 */
[----:B------:R-:W-:-:S13]  /*0c10*/  ISETP.GE.U32.AND P1, PT, R0, R6, PT ;  /* 0x000000060000720c */ /* 0x000fda0003f26070 */
[----:B------:R-:W-:Y:S01]  /*0c20*/  @!P1 LEA R4, R6, R3, 0x2 ;  /* 0x0000000306049211 */ /* 0x000fe200078e10ff */
[----:B------:R-:W-:Y:S04]  /*0c30*/  @!P1 LDS R2, [R3] ;  /* 0x0000000003029984 */ /* 0x000fe80000000800 */
[----:B------:R-:W1:Y:S02]  /*0c40*/  @!P1 LDS R5, [R4] ;  /* 0x0000000004059984 */ /* 0x000e640000000800 */
[----:B-1----:R-:W-:-:S05]  /*0c50*/  @!P1 VIMNMX R2, PT, PT, R2, R5, !PT ;  /* 0x0000000502029248 */ /* 0x002fca0007fe0100 */
[----:B------:R1:W-:Y:S01]  /*0c60*/  @!P1 STS [R3], R2 ;  /* 0x0000000203009388 */ /* 0x0003e20000000800 */
[----:B------:R-:W-:Y:S02]  /*0c70*/  ISETP.GT.U32.AND P1, PT, R7, 0x3, PT ;  /* 0x000000030700780c */ /* 0x000fe40003f24070 */
[----:B------:R-:W-:-:S11]  /*0c80*/  MOV R7, R6 ;  /* 0x0000000600077202 */ /* 0x000fd60000000f00 */
[----:B-1----:R-:W-:Y:S05]  /*0c90*/  @P1 BRA `(.L_x_6) ;  /* 0xfffffffc00d41947 */ /* 0x002fea000383ffff */
.L_x_5:
[----:B------:R-:W-:Y:S05]  /*0ca0*/  @P0 EXIT ;  /* 0x000000000000094d */ /* 0x000fea0003800000 */
[----:B------:R-:W1:Y:S01]  /*0cb0*/  S2UR UR5, SR_CgaCtaId ;  /* 0x00000000000579c3 */ /* 0x000e620000008800 */
[----:B------:R-:W-:-:S07]  /*0cc0*/  UMOV UR4, 0x400 ;  /* 0x0000040000047882 */ /* 0x000fce0000000000 */
[----:B0-----:R-:W0:Y:S01]  /*0cd0*/  LDC.64 R2, c[0x0][0x388] ;  /* 0x0000e200ff027b82 */ /* 0x001e220000000a00 */
[----:B-1----:R-:W-:-:S09]  /*0ce0*/  ULEA UR4, UR5, UR4, 0x18 ;  /* 0x0000000405047291 */ /* 0x002fd2000f8ec0ff */
[----:B------:R-:W0:Y:S04]  /*0cf0*/  LDS R5, [UR4] ;  /* 0x00000004ff057984 */ /* 0x000e280008000800 */
[----:B0-----:R-:W-:Y:S01]  /*0d00*/  REDG.E.MAX.S32.STRONG.GPU desc[UR6][R2.64], R5 ;  /* 0x000000050200798e */ /* 0x001fe2000d12e306 */
[----:B------:R-:W-:Y:S05]  /*0d10*/  EXIT ;  /* 0x000000000000794d */ /* 0x000fea0003800000 */
.L_x_7:
[----:B------:R-:W-:-:S00]  /*0d20*/  BRA `(.L_x_7) ;  /* 0xfffffffc00fc7947 */ /* 0x000fc0000383ffff */
[----:B------:R-:W-:-:S00]  /*0d30*/  NOP ;  /* 0x0000000000007918 */ /* 0x000fc00000000000 */
        /* <DEDUP_REMOVED lines=12> */
.L_x_8:


//--------------------- .nv.shared._Z27CoarsenedSumReductionKernelPiS_j --------------------------
	.section	.nv.shared._Z27CoarsenedSumReductionKernelPiS_j,"aw",@nobits
	.sectionflags	@""
	.align	16
	.zero		1024


//--------------------- .nv.shared.reserved.0     --------------------------
	.section	.nv.shared.reserved.0,"aw",@nobits
	.weak		__nv_reservedSMEM_offset_0_alias
	.size		__nv_reservedSMEM_offset_0_alias, 0, 64
	.other		__nv_reservedSMEM_offset_0_alias,@"STO_CUDA_RESERVED_SHARED STV_DEFAULT"
__nv_reservedSMEM_offset_0_alias:
	.zero		0
	.zero		64


//--------------------- .nv.constant0._Z27CoarsenedSumReductionKernelPiS_j --------------------------
	.section	.nv.constant0._Z27CoarsenedSumReductionKernelPiS_j,"a",@progbits
	.sectionflags	@""
	.align	4
.nv.constant0._Z27CoarsenedSumReductionKernelPiS_j:
	.zero		916


//--------------------- SYMBOLS --------------------------

	.type		.nv.reservedSmem.offset0,@object
	.size		.nv.reservedSmem.offset0,0x4
	.type		.nv.reservedSmem.cap,@object
	.size		.nv.reservedSmem.cap,0x4
